	.headerflags	@"EF_CUDA_TEXMODE_UNIFIED EF_CUDA_64BIT_ADDRESS EF_CUDA_ACCELERATORS EF_CUDA_SM90 EF_CUDA_VIRTUAL_SM(EF_CUDA_SM90)"
	.elftype	@"ET_EXEC"


//--------------------- .nv.info                  --------------------------
	.section	.nv.info,"",@"SHT_CUDA_INFO"
	.align	4


	//----- nvinfo : EIATTR_REGCOUNT
	.align		4
        /*0000*/ 	.byte	0x04, 0x2f
        /*0002*/ 	.short	(.L_1 - .L_0)
	.align		4
.L_0:
        /*0004*/ 	.word	index@(triton_poi_fused__unsafe_index_add_mul_sub_120)
        /*0008*/ 	.word	0x00000014


	//----- nvinfo : EIATTR_MIN_STACK_SIZE
	.align		4
.L_1:
        /*000c*/ 	.byte	0x04, 0x12
        /*000e*/ 	.short	(.L_3 - .L_2)
	.align		4
.L_2:
        /*0010*/ 	.word	index@(triton_poi_fused__unsafe_index_add_mul_sub_120)
        /*0014*/ 	.word	0x00000000


	//----- nvinfo : EIATTR_FRAME_SIZE
	.align		4
.L_3:
        /*0018*/ 	.byte	0x04, 0x11
        /*001a*/ 	.short	(.L_5 - .L_4)
	.align		4
.L_4:
        /*001c*/ 	.word	index@(triton_poi_fused__unsafe_index_add_mul_sub_120)
        /*0020*/ 	.word	0x00000000


	//----- nvinfo : EIATTR_MIN_STACK_SIZE
	.align		4
.L_5:
        /*0024*/ 	.byte	0x04, 0x12
        /*0026*/ 	.short	(.L_7 - .L_6)
	.align		4
.L_6:
        /*0028*/ 	.word	index@(triton_poi_fused__unsafe_index_add_mul_sub_120)
        /*002c*/ 	.word	0x00000000
.L_7:


//--------------------- .nv.info.triton_poi_fused__unsafe_index_add_mul_sub_120 --------------------------
	.section	.nv.info.triton_poi_fused__unsafe_index_add_mul_sub_120,"",@"SHT_CUDA_INFO"
	.sectionflags	@""
	.align	4


	//----- nvinfo : EIATTR_CUDA_API_VERSION
	.align		4
        /*0000*/ 	.byte	0x04, 0x37
        /*0002*/ 	.short	(.L_9 - .L_8)
.L_8:
        /*0004*/ 	.word	0x0000007c


	//----- nvinfo : EIATTR_KPARAM_INFO
	.align		4
.L_9:
        /*0008*/ 	.byte	0x04, 0x17
        /*000a*/ 	.short	(.L_11 - .L_10)
.L_10:
        /*000c*/ 	.word	0x00000000
        /*0010*/ 	.short	0x0006
        /*0012*/ 	.short	0x0030
        /*0014*/ 	.byte	0x00, 0xf0, 0x11, 0x00


	//----- nvinfo : EIATTR_KPARAM_INFO
	.align		4
.L_11:
        /*0018*/ 	.byte	0x04, 0x17
        /*001a*/ 	.short	(.L_13 - .L_12)
.L_12:
        /*001c*/ 	.word	0x00000000
        /*0020*/ 	.short	0x0005
        /*0022*/ 	.short	0x0028
        /*0024*/ 	.byte	0x00, 0xf4, 0x21, 0x00


	//----- nvinfo : EIATTR_KPARAM_INFO
	.align		4
.L_13:
        /*0028*/ 	.byte	0x04, 0x17
        /*002a*/ 	.short	(.L_15 - .L_14)
.L_14:
        /*002c*/ 	.word	0x00000000
        /*0030*/ 	.short	0x0004
        /*0032*/ 	.short	0x0020
        /*0034*/ 	.byte	0x00, 0xf4, 0x21, 0x00


	//----- nvinfo : EIATTR_KPARAM_INFO
	.align		4
.L_15:
        /*0038*/ 	.byte	0x04, 0x17
        /*003a*/ 	.short	(.L_17 - .L_16)
.L_16:
        /*003c*/ 	.word	0x00000000
        /*0040*/ 	.short	0x0003
        /*0042*/ 	.short	0x0018
        /*0044*/ 	.byte	0x00, 0xf4, 0x21, 0x00


	//----- nvinfo : EIATTR_KPARAM_INFO
	.align		4
.L_17:
        /*0048*/ 	.byte	0x04, 0x17
        /*004a*/ 	.short	(.L_19 - .L_18)
.L_18:
        /*004c*/ 	.word	0x00000000
        /*0050*/ 	.short	0x0002
        /*0052*/ 	.short	0x0010
        /*0054*/ 	.byte	0x00, 0xf4, 0x21, 0x00


	//----- nvinfo : EIATTR_KPARAM_INFO
	.align		4
.L_19:
        /*0058*/ 	.byte	0x04, 0x17
        /*005a*/ 	.short	(.L_21 - .L_20)
.L_20:
        /*005c*/ 	.word	0x00000000
        /*0060*/ 	.short	0x0001
        /*0062*/ 	.short	0x0008
        /*0064*/ 	.byte	0x00, 0xf4, 0x21, 0x00


	//----- nvinfo : EIATTR_KPARAM_INFO
	.align		4
.L_21:
        /*0068*/ 	.byte	0x04, 0x17
        /*006a*/ 	.short	(.L_23 - .L_22)
.L_22:
        /*006c*/ 	.word	0x00000000
        /*0070*/ 	.short	0x0000
        /*0072*/ 	.short	0x0000
        /*0074*/ 	.byte	0x00, 0xf4, 0x21, 0x00


	//----- nvinfo : EIATTR_SPARSE_MMA_MASK
	.align		4
.L_23:
        /*0078*/ 	.byte	0x03, 0x50
        /*007a*/ 	.short	0x0000


	//----- nvinfo : EIATTR_MAXREG_COUNT
	.align		4
        /*007c*/ 	.byte	0x03, 0x1b
        /*007e*/ 	.short	0x00ff


	//----- nvinfo : EIATTR_EXIT_INSTR_OFFSETS
	.align		4
        /*0080*/ 	.byte	0x04, 0x1c
        /*0082*/ 	.short	(.L_25 - .L_24)


	//   ....[0]....
.L_24:
        /*0084*/ 	.word	0x000003b0


	//----- nvinfo : EIATTR_REQNTID
	.align		4
.L_25:
        /*0088*/ 	.byte	0x04, 0x10
        /*008a*/ 	.short	(.L_27 - .L_26)
.L_26:
        /*008c*/ 	.word	0x00000080
        /*0090*/ 	.word	0x00000001
        /*0094*/ 	.word	0x00000001


	//----- nvinfo : EIATTR_CBANK_PARAM_SIZE
	.align		4
.L_27:
        /*0098*/ 	.byte	0x03, 0x19
        /*009a*/ 	.short	0x0034


	//----- nvinfo : EIATTR_PARAM_CBANK
	.align		4
        /*009c*/ 	.byte	0x04, 0x0a
        /*009e*/ 	.short	(.L_29 - .L_28)
	.align		4
.L_28:
        /*00a0*/ 	.word	index@(.nv.constant0.triton_poi_fused__unsafe_index_add_mul_sub_120)
        /*00a4*/ 	.short	0x0210
        /*00a6*/ 	.short	0x0034


	//----- nvinfo : EIATTR_SW_WAR
	.align		4
.L_29:
        /*00a8*/ 	.byte	0x04, 0x36
        /*00aa*/ 	.short	(.L_31 - .L_30)
.L_30:
        /*00ac*/ 	.word	0x00000008
.L_31:


//--------------------- .nv.callgraph             --------------------------
	.section	.nv.callgraph,"",@"SHT_CUDA_CALLGRAPH"
	.align	4
	.sectionentsize	8
	.align		4
        /*0000*/ 	.word	0x00000000
	.align		4
        /*0004*/ 	.word	0xffffffff
	.align		4
        /*0008*/ 	.word	0x00000000
	.align		4
        /*000c*/ 	.word	0xfffffffe
	.align		4
        /*0010*/ 	.word	0x00000000
	.align		4
        /*0014*/ 	.word	0xfffffffd
	.align		4
        /*0018*/ 	.word	0x00000000
	.align		4
        /*001c*/ 	.word	0xfffffffc


//--------------------- .text.triton_poi_fused__unsafe_index_add_mul_sub_120 --------------------------
	.section	.text.triton_poi_fused__unsafe_index_add_mul_sub_120,"ax",@progbits
	.align	128
        .global         triton_poi_fused__unsafe_index_add_mul_sub_120
        .type           triton_poi_fused__unsafe_index_add_mul_sub_120,@function
        .size           triton_poi_fused__unsafe_index_add_mul_sub_120,(.L_x_1 - triton_poi_fused__unsafe_index_add_mul_sub_120)
        .other          triton_poi_fused__unsafe_index_add_mul_sub_120,@"STO_CUDA_ENTRY STV_DEFAULT"
triton_poi_fused__unsafe_index_add_mul_sub_120:
.text.triton_poi_fused__unsafe_index_add_mul_sub_120:
[----:B------:R-:W-:Y:S01]  /*0000*/  LDC R1, c[0x0][0x28] ;  /* 0x00000a00ff017b82 */ /* 0x000fe20000000800 */
[----:B------:R-:W1:Y:S07]  /*0010*/  S2R R3, SR_TID.X ;  /* 0x0000000000037919 */ /* 0x000e6e0000002100 */
[----:B------:R-:W2:Y:S01]  /*0020*/  LDC.64 R8, c[0x0][0x210] ;  /* 0x00008400ff087b82 */ /* 0x000ea20000000a00 */
[----:B------:R-:W-:Y:S01]  /*0030*/  ULDC.64 UR4, c[0x0][0x208] ;  /* 0x0000820000047ab9 */ /* 0x000fe20000000a00 */
[----:B------:R-:W-:Y:S01]  /*0040*/  ULDC.64 UR6, c[0x0][0x220] ;  /* 0x0000880000067ab9 */ /* 0x000fe20000000a00 */
[----:B------:R-:W3:Y:S05]  /*0050*/  S2R R4, SR_CTAID.X ;  /* 0x0000000000047919 */ /* 0x000eea0000002500 */
[----:B------:R-:W4:Y:S01]  /*0060*/  LDC.64 R10, c[0x0][0x218] ;  /* 0x00008600ff0a7b82 */ /* 0x000f220000000a00 */
[----:B-1----:R-:W-:-:S05]  /*0070*/  LOP3.LUT R3, R3, 0x7f, RZ, 0xc0, !PT ;  /* 0x0000007f03037812 */ /* 0x002fca00078ec0ff */
[----:B---3--:R-:W-:-:S05]  /*0080*/  IMAD R0, R4, 0x80, R3 ;  /* 0x0000008004007824 */ /* 0x008fca00078e0203 */
[----:B------:R-:W-:-:S04]  /*0090*/  SHF.R.S32.HI R3, RZ, 0x1f, R0 ;  /* 0x0000001fff037819 */ /* 0x000fc80000011400 */
[----:B------:R-:W-:-:S04]  /*00a0*/  LEA.HI R5, R3, R0, RZ, 0x4 ;  /* 0x0000000003057211 */ /* 0x000fc800078f20ff */
[----:B------:R-:W-:Y:S02]  /*00b0*/  SHF.R.S32.HI R6, RZ, 0x4, R5 ;  /* 0x00000004ff067819 */ /* 0x000fe40000011405 */
[----:B------:R-:W-:Y:S02]  /*00c0*/  LOP3.LUT R5, R5, 0xfffffff0, RZ, 0xc0, !PT ;  /* 0xfffffff005057812 */ /* 0x000fe400078ec0ff */
[----:B------:R-:W-:-:S04]  /*00d0*/  LEA.HI R2, R6, R6, RZ, 0x4 ;  /* 0x0000000606027211 */ /* 0x000fc800078f20ff */
[----:B------:R-:W-:Y:S02]  /*00e0*/  LOP3.LUT R7, R2, 0xfffffff0, RZ, 0xc0, !PT ;  /* 0xfffffff002077812 */ /* 0x000fe400078ec0ff */
[----:B------:R-:W1:Y:S03]  /*00f0*/  LDC.64 R2, c[0x0][0x228] ;  /* 0x00008a00ff027b82 */ /* 0x000e660000000a00 */
[----:B------:R-:W-:-:S04]  /*0100*/  IMAD.IADD R7, R6, 0x1, -R7 ;  /* 0x0000000106077824 */ /* 0x000fc800078e0a07 */
[----:B--2---:R-:W-:-:S06]  /*0110*/  IMAD.WIDE R8, R7, 0x8, R8 ;  /* 0x0000000807087825 */ /* 0x004fcc00078e0208 */
[----:B------:R-:W2:Y:S01]  /*0120*/  LDG.E.EL.64 R8, desc[UR4][R8.64] ;  /* 0x0000000408087981 */ /* 0x000ea2000c2e1b00 */
[----:B------:R-:W-:-:S04]  /*0130*/  IMAD.IADD R5, R0, 0x1, -R5 ;  /* 0x0000000100057824 */ /* 0x000fc800078e0a05 */
[----:B----4-:R-:W-:-:S04]  /*0140*/  IMAD.WIDE R10, R5, 0x8, R10 ;  /* 0x00000008050a7825 */ /* 0x010fc800078e020a */
[----:B-1----:R-:W-:Y:S02]  /*0150*/  IMAD.WIDE R6, R5, 0x8, R2 ;  /* 0x0000000805067825 */ /* 0x002fe400078e0202 */
[----:B------:R-:W3:Y:S04]  /*0160*/  LDG.E.EL.64 R10, desc[UR4][R10.64] ;  /* 0x000000040a0a7981 */ /* 0x000ee8000c2e1b00 */
[----:B------:R-:W4:Y:S01]  /*0170*/  LDG.E.EL.64 R6, desc[UR4][R6.64] ;  /* 0x0000000406067981 */ /* 0x000f22000c2e1b00 */
[----:B--2---:R-:W-:-:S04]  /*0180*/  SHF.R.U32.HI R3, RZ, 0x1c, R9 ;  /* 0x0000001cff037819 */ /* 0x004fc80000011609 */
[----:B------:R-:W-:-:S04]  /*0190*/  LOP3.LUT R3, R3, 0x8, RZ, 0xc0, !PT ;  /* 0x0000000803037812 */ /* 0x000fc800078ec0ff */
[----:B------:R-:W-:Y:S02]  /*01a0*/  IADD3 R16, P0, R8, R3, RZ ;  /* 0x0000000308107210 */ /* 0x000fe40007f1e0ff */
[----:B------:R-:W1:Y:S01]  /*01b0*/  LDC.64 R2, c[0x0][0x230] ;  /* 0x00008c00ff027b82 */ /* 0x000e620000000a00 */
[----:B---3--:R-:W-:Y:S02]  /*01c0*/  LEA R14, P1, R10, UR6, 0x2 ;  /* 0x000000060a0e7c11 */ /* 0x008fe4000f8210ff */
[----:B------:R-:W-:Y:S01]  /*01d0*/  IMAD.X R17, RZ, RZ, R9, P0 ;  /* 0x000000ffff117224 */ /* 0x000fe200000e0609 */
[----:B------:R-:W-:Y:S02]  /*01e0*/  SHF.R.S32.HI R9, RZ, 0x18, R4 ;  /* 0x00000018ff097819 */ /* 0x000fe40000011404 */
[----:B------:R-:W-:Y:S02]  /*01f0*/  SHF.R.U32.HI R13, RZ, 0x1a, R11 ;  /* 0x0000001aff0d7819 */ /* 0x000fe4000001160b */
[----:B----4-:R-:W-:-:S02]  /*0200*/  SHF.R.U32.HI R4, RZ, 0x1a, R7 ;  /* 0x0000001aff047819 */ /* 0x010fc40000011607 */
[----:B------:R-:W-:Y:S02]  /*0210*/  SGXT R9, R9, 0x1 ;  /* 0x000000010909781a */ /* 0x000fe40000000200 */
[----:B------:R-:W-:Y:S01]  /*0220*/  LEA.HI.X R15, R10, UR7, R11, 0x2, P1 ;  /* 0x000000070a0f7c11 */ /* 0x000fe200088f140b */
[----:B------:R-:W-:Y:S01]  /*0230*/  IMAD.SHL.U32 R10, R16, 0x20, RZ ;  /* 0x00000020100a7824 */ /* 0x000fe200078e00ff */
[----:B------:R-:W-:Y:S02]  /*0240*/  LEA R11, P2, R6, UR6, 0x2 ;  /* 0x00000006060b7c11 */ /* 0x000fe4000f8410ff */
[----:B------:R-:W-:Y:S02]  /*0250*/  LOP3.LUT R4, R4, 0x20, RZ, 0xc0, !PT ;  /* 0x0000002004047812 */ /* 0x000fe400078ec0ff */
[----:B------:R-:W-:Y:S02]  /*0260*/  LOP3.LUT R13, R13, 0x20, RZ, 0xc0, !PT ;  /* 0x000000200d0d7812 */ /* 0x000fe400078ec0ff */
[----:B------:R-:W-:-:S02]  /*0270*/  LEA.HI R9, R9, R0, RZ, 0x8 ;  /* 0x0000000009097211 */ /* 0x000fc400078f40ff */
[----:B------:R-:W-:Y:S02]  /*0280*/  LEA.HI.X R7, R6, UR7, R7, 0x2, P2 ;  /* 0x0000000706077c11 */ /* 0x000fe400090f1407 */
[----:B------:R-:W-:Y:S01]  /*0290*/  IADD3 R6, P2, P3, R10, R11, R4 ;  /* 0x0000000b0a067210 */ /* 0x000fe20007b5e004 */
[----:B-1----:R-:W-:Y:S01]  /*02a0*/  IMAD.WIDE R2, R5, 0x4, R2 ;  /* 0x0000000405027825 */ /* 0x002fe200078e0202 */
[----:B------:R-:W-:Y:S02]  /*02b0*/  SHF.L.U64.HI R12, R16, 0x5, R17 ;  /* 0x00000005100c7819 */ /* 0x000fe40000010211 */
[----:B------:R-:W-:Y:S02]  /*02c0*/  IADD3 R8, P1, P0, R10, R14, R13 ;  /* 0x0000000e0a087210 */ /* 0x000fe4000783e00d */
[----:B------:R-:W-:Y:S01]  /*02d0*/  SHF.R.S32.HI R4, RZ, 0x8, R9 ;  /* 0x00000008ff047819 */ /* 0x000fe20000011409 */
[----:B------:R-:W2:Y:S01]  /*02e0*/  LDG.E.EL R2, desc[UR4][R2.64] ;  /* 0x0000000402027981 */ /* 0x000ea2000c2e1900 */
[----:B------:R-:W-:-:S02]  /*02f0*/  IADD3.X R9, R12, R15, RZ, P1, P0 ;  /* 0x0000000f0c097210 */ /* 0x000fc40000fe04ff */
[----:B------:R-:W-:Y:S01]  /*0300*/  IADD3.X R7, R12, R7, RZ, P2, P3 ;  /* 0x000000070c077210 */ /* 0x000fe200017e64ff */
[----:B------:R-:W-:Y:S02]  /*0310*/  IMAD.SHL.U32 R11, R4, 0x40, RZ ;  /* 0x00000040040b7824 */ /* 0x000fe400078e00ff */
[----:B------:R-:W1:Y:S02]  /*0320*/  LDC.64 R4, c[0x0][0x238] ;  /* 0x00008e00ff047b82 */ /* 0x000e640000000a00 */
[----:B------:R-:W-:-:S04]  /*0330*/  IMAD.WIDE R8, R11, 0x4, R8 ;  /* 0x000000040b087825 */ /* 0x000fc800078e0208 */
[----:B------:R-:W-:Y:S02]  /*0340*/  IMAD.WIDE R6, R11, 0x4, R6 ;  /* 0x000000040b067825 */ /* 0x000fe400078e0206 */
[----:B------:R-:W3:Y:S04]  /*0350*/  LDG.E.EL R9, desc[UR4][R8.64] ;  /* 0x0000000408097981 */ /* 0x000ee8000c2e1900 */
[----:B------:R-:W3:Y:S01]  /*0360*/  LDG.E.EL R6, desc[UR4][R6.64] ;  /* 0x0000000406067981 */ /* 0x000ee2000c2e1900 */
[----:B-1----:R-:W-:-:S04]  /*0370*/  IMAD.WIDE R4, R0, 0x4, R4 ;  /* 0x0000000400047825 */ /* 0x002fc800078e0204 */
[----:B---3--:R-:W-:-:S04]  /*0380*/  FADD R10, -R9, R6 ;  /* 0x00000006090a7221 */ /* 0x008fc80000000100 */
[----:B--2---:R-:W-:-:S05]  /*0390*/  FFMA R11, R2, R10, R9 ;  /* 0x0000000a020b7223 */ /* 0x004fca0000000009 */
[----:B------:R-:W-:Y:S01]  /*03a0*/  STG.E desc[UR4][R4.64], R11 ;  /* 0x0000000b04007986 */ /* 0x000fe2000c101904 */
[----:B------:R-:W-:Y:S05]  /*03b0*/  EXIT ;  /* 0x000000000000794d */ /* 0x000fea0003800000 */
.L_x_0:
[----:B------:R-:W-:-:S00]  /*03c0*/  BRA `(.L_x_0) ;  /* 0xfffffffc00fc7947 */ /* 0x000fc0000383ffff */
[----:B------:R-:W-:-:S00]  /*03d0*/  NOP ;  /* 0x0000000000007918 */ /* 0x000fc00000000000 */
        /* <DEDUP_REMOVED lines=10> */
.L_x_1:


//--------------------- .nv.constant0.triton_poi_fused__unsafe_index_add_mul_sub_120 --------------------------
	.section	.nv.constant0.triton_poi_fused__unsafe_index_add_mul_sub_120,"a",@progbits
	.sectionflags	@""
	.align	4
.nv.constant0.triton_poi_fused__unsafe_index_add_mul_sub_120:
	.zero		580
